//
// Generated by NVIDIA NVVM Compiler
//
// Compiler Build ID: CL-36424714
// Cuda compilation tools, release 13.0, V13.0.88
// Based on NVVM 20.0.0
//

.version 9.0
.target sm_100
.address_size 64

	// .globl	_Z12helloFromGPUv
.extern .func  (.param .b32 func_retval0) vprintf
(
	.param .b64 vprintf_param_0,
	.param .b64 vprintf_param_1
)
;
.global .align 1 .b8 $str[20] = {72, 101, 108, 108, 111, 32, 102, 114, 111, 109, 32, 71, 80, 85, 33, 32, 37, 100, 10};

.visible .entry _Z12helloFromGPUv()
{
	.local .align 8 .b8 	__local_depot0[8];
	.reg .b64 	%SP;
	.reg .b64 	%SPL;
	.reg .b32 	%r<4>;
	.reg .b64 	%rd<5>;

	mov.u64 	%SPL, __local_depot0;
	cvta.local.u64 	%SP, %SPL;
	add.u64 	%rd1, %SP, 0;
	add.u64 	%rd2, %SPL, 0;
	mov.u32 	%r1, %tid.x;
	st.local.u32 	[%rd2], %r1;
	mov.u64 	%rd3, $str;
	cvta.global.u64 	%rd4, %rd3;
	{ // callseq 0, 0
	.param .b64 param0;
	st.param.b64 	[param0], %rd4;
	.param .b64 param1;
	st.param.b64 	[param1], %rd1;
	.param .b32 retval0;
	call.uni (retval0), 
	vprintf, 
	(
	param0, 
	param1
	);
	ld.param.b32 	%r2, [retval0];
	} // callseq 0
	ret;

}


// ===== COMPILED SASS (sm_100) =====

	.target	sm_100

	.elftype	@"ET_EXEC"


//--------------------- .note.nv.tkinfo           --------------------------
	.section	.note.nv.tkinfo,"",@"SHT_NOTE"
	.sectionflags	@"SHF_NOTE_NV_TKINFO"
	.tkinfo
        /*0018*/ 	.word	0x00000002
        /*0030*/ 	.string	""
        /*0030*/ 	.string	"ptxas"
        /*0030*/ 	.string	"Cuda compilation tools, release 13.0, V13.0.88"
        /*0030*/ 	.string	"Build cuda_13.0.r13.0/compiler.36424714_0"
        /*0030*/ 	.string	"-arch sm_100 -m 64 "



//--------------------- .note.nv.cuinfo           --------------------------
	.section	.note.nv.cuinfo,"",@"SHT_NOTE"
	.sectionflags	@"SHF_NOTE_NV_CUINFO"
        /*0018*/ 	.short	0x0002
        /*001a*/ 	.short	0x0064
        /*001c*/ 	.short	0x0082
	.zero		2


//--------------------- .nv.info                  --------------------------
	.section	.nv.info,"",@"SHT_CUDA_INFO"
	.align	4


	//----- nvinfo : EIATTR_REGCOUNT
	.align		4
        /*0000*/ 	.byte	0x04, 0x2f
        /*0002*/ 	.short	(.L_2 - .L_1)
	.align		4
.L_1:
        /*0004*/ 	.word	index@(_Z12helloFromGPUv)
        /*0008*/ 	.word	0x00000018


	//----- nvinfo : EIATTR_FRAME_SIZE
	.align		4
.L_2:
        /*000c*/ 	.byte	0x04, 0x11
        /*000e*/ 	.short	(.L_4 - .L_3)
	.align		4
.L_3:
        /*0010*/ 	.word	index@(_Z12helloFromGPUv)
        /*0014*/ 	.word	0x00000008


	//----- nvinfo : EIATTR_MIN_STACK_SIZE
	.align		4
.L_4:
        /*0018*/ 	.byte	0x04, 0x12
        /*001a*/ 	.short	(.L_6 - .L_5)
	.align		4
.L_5:
        /*001c*/ 	.word	index@(_Z12helloFromGPUv)
        /*0020*/ 	.word	0x00000008
.L_6:


//--------------------- .nv.compat                --------------------------
	.section	.nv.compat,"",@"SHT_CUDA_COMPAT_INFO"
	.align	4
        /*0000*/ 	.byte	0x02, 0x09, 0x00, 0x00, 0x02, 0x02, 0x01, 0x00, 0x02, 0x05, 0x05, 0x00, 0x03, 0x07, 0x01, 0x01
        /*0010*/ 	.byte	0x02, 0x03, 0x00, 0x00, 0x02, 0x06, 0x01, 0x00, 0x04, 0x0b, 0x08, 0x00, 0x09, 0x00, 0x00, 0x00
        /*0020*/ 	.byte	0x00, 0x00, 0x00, 0x00


//--------------------- .nv.info._Z12helloFromGPUv --------------------------
	.section	.nv.info._Z12helloFromGPUv,"",@"SHT_CUDA_INFO"
	.sectionflags	@""
	.align	4


	//----- nvinfo : EIATTR_CUDA_API_VERSION
	.align		4
        /*0000*/ 	.byte	0x04, 0x37
        /*0002*/ 	.short	(.L_8 - .L_7)
.L_7:
        /*0004*/ 	.word	0x00000082


	//----- nvinfo : EIATTR_SPARSE_MMA_MASK
	.align		4
.L_8:
        /*0008*/ 	.byte	0x03, 0x50
        /*000a*/ 	.short	0x0000


	//----- nvinfo : EIATTR_MAXREG_COUNT
	.align		4
        /*000c*/ 	.byte	0x03, 0x1b
        /*000e*/ 	.short	0x00ff


	//----- nvinfo : EIATTR_EXTERNS
	.align		4
        /*0010*/ 	.byte	0x04, 0x0f
        /*0012*/ 	.short	(.L_10 - .L_9)


	//   ....[0]....
	.align		4
.L_9:
        /*0014*/ 	.word	index@(vprintf)


	//----- nvinfo : EIATTR_MERCURY_ISA_VERSION
	.align		4
.L_10:
        /*0018*/ 	.byte	0x03, 0x5f
        /*001a*/ 	.short	0x0101


	//----- nvinfo : EIATTR_VRC_CTA_INIT_COUNT
	.align		4
        /*001c*/ 	.byte	0x02, 0x4a
	.zero		1
	.zero		1


	//----- nvinfo : EIATTR_SYSCALL_OFFSETS
	.align		4
        /*0020*/ 	.byte	0x04, 0x46
        /*0022*/ 	.short	(.L_12 - .L_11)


	//   ....[0]....
.L_11:
        /*0024*/ 	.word	0x000000e0


	//----- nvinfo : EIATTR_EXIT_INSTR_OFFSETS
	.align		4
.L_12:
        /*0028*/ 	.byte	0x04, 0x1c
        /*002a*/ 	.short	(.L_14 - .L_13)


	//   ....[0]....
.L_13:
        /*002c*/ 	.word	0x000000f0


	//----- nvinfo : EIATTR_SW_WAR
	.align		4
.L_14:
        /*0030*/ 	.byte	0x04, 0x36
        /*0032*/ 	.short	(.L_16 - .L_15)
.L_15:
        /*0034*/ 	.word	0x00000008
.L_16:


//--------------------- .nv.callgraph             --------------------------
	.section	.nv.callgraph,"",@"SHT_CUDA_CALLGRAPH"
	.align	4
	.sectionentsize	8
	.align		4
        /*0000*/ 	.word	0x00000000
	.align		4
        /*0004*/ 	.word	0xffffffff
	.align		4
        /*0008*/ 	.word	index@(_Z12helloFromGPUv)
	.align		4
        /*000c*/ 	.word	index@(vprintf)
	.align		4
        /*0010*/ 	.word	0x00000000
	.align		4
        /*0014*/ 	.word	0xfffffffe
	.align		4
        /*0018*/ 	.word	0x00000000
	.align		4
        /*001c*/ 	.word	0xfffffffd
	.align		4
        /*0020*/ 	.word	0x00000000
	.align		4
        /*0024*/ 	.word	0xfffffffc


//--------------------- .nv.constant4             --------------------------
	.section	.nv.constant4,"a",@progbits
	.align	8
	.align		8
.nv.constant4:
        /*0000*/ 	.dword	vprintf
	.align		8
        /*0008*/ 	.dword	$str


//--------------------- .text._Z12helloFromGPUv   --------------------------
	.section	.text._Z12helloFromGPUv,"ax",@progbits
	.align	128
        .global         _Z12helloFromGPUv
        .type           _Z12helloFromGPUv,@function
        .size           _Z12helloFromGPUv,(.L_x_2 - _Z12helloFromGPUv)
        .other          _Z12helloFromGPUv,@"STO_CUDA_ENTRY STV_DEFAULT"
_Z12helloFromGPUv:
.text._Z12helloFromGPUv:
[----:B------:R-:W0:Y:S01]  /*0000*/  LDC R1, c[0x0][0x37c] ;  /* 0x0000df00ff017b82 */ /* 0x000e220000000800 */
[----:B------:R-:W1:Y:S01]  /*0010*/  S2R R8, SR_TID.X ;  /* 0x0000000000087919 */ /* 0x000e620000002100 */
[----:B0-----:R-:W-:Y:S01]  /*0020*/  VIADD R1, R1, 0xfffffff8 ;  /* 0xfffffff801017836 */ /* 0x001fe20000000000 */
[----:B------:R-:W-:Y:S01]  /*0030*/  MOV R0, 0x0 ;  /* 0x0000000000007802 */ /* 0x000fe20000000f00 */
[----:B------:R-:W0:Y:S04]  /*0040*/  LDCU UR4, c[0x0][0x2f8] ;  /* 0x00005f00ff0477ac */ /* 0x000e280008000800 */
[----:B------:R2:W3:Y:S01]  /*0050*/  LDC.64 R2, c[0x4][R0] ;  /* 0x0100000000027b82 */ /* 0x0004e20000000a00 */
[----:B------:R-:W4:Y:S01]  /*0060*/  LDCU.64 UR6, c[0x4][0x8] ;  /* 0x01000100ff0677ac */ /* 0x000f220008000a00 */
[----:B------:R-:W5:Y:S01]  /*0070*/  LDCU UR5, c[0x0][0x2fc] ;  /* 0x00005f80ff0577ac */ /* 0x000f620008000800 */
[----:B0-----:R-:W-:Y:S01]  /*0080*/  IADD3 R6, P0, PT, R1, UR4, RZ ;  /* 0x0000000401067c10 */ /* 0x001fe2000ff1e0ff */
[----:B----4-:R-:W-:Y:S01]  /*0090*/  IMAD.U32 R4, RZ, RZ, UR6 ;  /* 0x00000006ff047e24 */ /* 0x010fe2000f8e00ff */
[----:B------:R-:W-:-:S03]  /*00a0*/  MOV R5, UR7 ;  /* 0x0000000700057c02 */ /* 0x000fc60008000f00 */
[----:B-----5:R-:W-:Y:S01]  /*00b0*/  IMAD.X R7, RZ, RZ, UR5, P0 ;  /* 0x00000005ff077e24 */ /* 0x020fe200080e06ff */
[----:B-1----:R2:W-:Y:S07]  /*00c0*/  STL [R1], R8 ;  /* 0x0000000801007387 */ /* 0x0025ee0000100800 */
[----:B------:R-:W-:-:S07]  /*00d0*/  LEPC R20, `(.L_x_0) ;  /* 0x000000001014794e */ /* 0x000fce0000000000 */
[----:B--23--:R-:W-:Y:S05]  /*00e0*/  CALL.ABS.NOINC R2 ;  /* 0x0000000002007343 */ /* 0x00cfea0003c00000 */
.L_x_0:
[----:B------:R-:W-:Y:S05]  /*00f0*/  EXIT ;  /* 0x000000000000794d */ /* 0x000fea0003800000 */
.L_x_1:
[----:B------:R-:W-:-:S00]  /*0100*/  BRA `(.L_x_1) ;  /* 0xfffffffc00fc7947 */ /* 0x000fc0000383ffff */
[----:B------:R-:W-:-:S00]  /*0110*/  NOP ;  /* 0x0000000000007918 */ /* 0x000fc00000000000 */
        /* <DEDUP_REMOVED lines=14> */
.L_x_2:


//--------------------- .nv.global.init           --------------------------
	.section	.nv.global.init,"aw",@progbits
.nv.global.init:
	.type		$str,@object
	.size		$str,(.L_0 - $str)
$str:
        /*0000*/ 	.byte	0x48, 0x65, 0x6c, 0x6c, 0x6f, 0x20, 0x66, 0x72, 0x6f, 0x6d, 0x20, 0x47, 0x50, 0x55, 0x21, 0x20
        /*0010*/ 	.byte	0x25, 0x64, 0x0a, 0x00
.L_0:


//--------------------- .nv.shared.reserved.0     --------------------------
	.section	.nv.shared.reserved.0,"aw",@nobits
	.weak		__nv_reservedSMEM_offset_0_alias
	.size		__nv_reservedSMEM_offset_0_alias, 0, 64
	.other		__nv_reservedSMEM_offset_0_alias,@"STO_CUDA_RESERVED_SHARED STV_DEFAULT"
__nv_reservedSMEM_offset_0_alias:
	.zero		0
	.zero		64


//--------------------- .nv.constant0._Z12helloFromGPUv --------------------------
	.section	.nv.constant0._Z12helloFromGPUv,"a",@progbits
	.sectionflags	@""
	.align	4
.nv.constant0._Z12helloFromGPUv:
	.zero		896


//--------------------- SYMBOLS --------------------------

	.type		.nv.reservedSmem.offset0,@object
	.size		.nv.reservedSmem.offset0,0x4
	.type		vprintf,@function
